//
// Generated by NVIDIA NVVM Compiler
//
// Compiler Build ID: CL-36424714
// Cuda compilation tools, release 13.0, V13.0.88
// Based on NVVM 20.0.0
//

.version 9.0
.target sm_100
.address_size 64

	// .globl	_Z6squarePKfPfi

.visible .entry _Z6squarePKfPfi(
	.param .u64 .ptr .align 1 _Z6squarePKfPfi_param_0,
	.param .u64 .ptr .align 1 _Z6squarePKfPfi_param_1,
	.param .u32 _Z6squarePKfPfi_param_2
)
{
	.reg .pred 	%p<2>;
	.reg .b32 	%r<6>;
	.reg .b32 	%f<3>;
	.reg .b64 	%rd<8>;

	ld.param.u64 	%rd1, [_Z6squarePKfPfi_param_0];
	ld.param.u64 	%rd2, [_Z6squarePKfPfi_param_1];
	ld.param.u32 	%r2, [_Z6squarePKfPfi_param_2];
	mov.u32 	%r3, %ntid.x;
	mov.u32 	%r4, %ctaid.x;
	mov.u32 	%r5, %tid.x;
	mad.lo.s32 	%r1, %r3, %r4, %r5;
	setp.ge.s32 	%p1, %r1, %r2;
	@%p1 bra 	$L__BB0_2;
	cvta.to.global.u64 	%rd3, %rd1;
	cvta.to.global.u64 	%rd4, %rd2;
	mul.wide.s32 	%rd5, %r1, 4;
	add.s64 	%rd6, %rd3, %rd5;
	ld.global.f32 	%f1, [%rd6];
	mul.f32 	%f2, %f1, %f1;
	add.s64 	%rd7, %rd4, %rd5;
	st.global.f32 	[%rd7], %f2;
$L__BB0_2:
	ret;

}


// ===== COMPILED SASS (sm_100) =====

	.target	sm_100

	.elftype	@"ET_EXEC"


//--------------------- .note.nv.tkinfo           --------------------------
	.section	.note.nv.tkinfo,"",@"SHT_NOTE"
	.sectionflags	@"SHF_NOTE_NV_TKINFO"
	.tkinfo
        /*0018*/ 	.word	0x00000002
        /*0030*/ 	.string	""
        /*0030*/ 	.string	"ptxas"
        /*0030*/ 	.string	"Cuda compilation tools, release 13.0, V13.0.88"
        /*0030*/ 	.string	"Build cuda_13.0.r13.0/compiler.36424714_0"
        /*0030*/ 	.string	"-arch sm_100 -m 64 "



//--------------------- .note.nv.cuinfo           --------------------------
	.section	.note.nv.cuinfo,"",@"SHT_NOTE"
	.sectionflags	@"SHF_NOTE_NV_CUINFO"
        /*0018*/ 	.short	0x0002
        /*001a*/ 	.short	0x0064
        /*001c*/ 	.short	0x0082
	.zero		2


//--------------------- .nv.info                  --------------------------
	.section	.nv.info,"",@"SHT_CUDA_INFO"
	.align	4


	//----- nvinfo : EIATTR_REGCOUNT
	.align		4
        /*0000*/ 	.byte	0x04, 0x2f
        /*0002*/ 	.short	(.L_1 - .L_0)
	.align		4
.L_0:
        /*0004*/ 	.word	index@(_Z6squarePKfPfi)
        /*0008*/ 	.word	0x0000000a


	//----- nvinfo : EIATTR_FRAME_SIZE
	.align		4
.L_1:
        /*000c*/ 	.byte	0x04, 0x11
        /*000e*/ 	.short	(.L_3 - .L_2)
	.align		4
.L_2:
        /*0010*/ 	.word	index@(_Z6squarePKfPfi)
        /*0014*/ 	.word	0x00000000


	//----- nvinfo : EIATTR_MIN_STACK_SIZE
	.align		4
.L_3:
        /*0018*/ 	.byte	0x04, 0x12
        /*001a*/ 	.short	(.L_5 - .L_4)
	.align		4
.L_4:
        /*001c*/ 	.word	index@(_Z6squarePKfPfi)
        /*0020*/ 	.word	0x00000000
.L_5:


//--------------------- .nv.compat                --------------------------
	.section	.nv.compat,"",@"SHT_CUDA_COMPAT_INFO"
	.align	4
        /*0000*/ 	.byte	0x02, 0x09, 0x00, 0x00, 0x02, 0x02, 0x01, 0x00, 0x02, 0x05, 0x05, 0x00, 0x03, 0x07, 0x01, 0x01
        /*0010*/ 	.byte	0x02, 0x03, 0x00, 0x00, 0x02, 0x06, 0x01, 0x00, 0x04, 0x0b, 0x08, 0x00, 0x09, 0x00, 0x00, 0x00
        /*0020*/ 	.byte	0x00, 0x00, 0x00, 0x00


//--------------------- .nv.info._Z6squarePKfPfi  --------------------------
	.section	.nv.info._Z6squarePKfPfi,"",@"SHT_CUDA_INFO"
	.sectionflags	@""
	.align	4


	//----- nvinfo : EIATTR_CUDA_API_VERSION
	.align		4
        /*0000*/ 	.byte	0x04, 0x37
        /*0002*/ 	.short	(.L_7 - .L_6)
.L_6:
        /*0004*/ 	.word	0x00000082


	//----- nvinfo : EIATTR_KPARAM_INFO
	.align		4
.L_7:
        /*0008*/ 	.byte	0x04, 0x17
        /*000a*/ 	.short	(.L_9 - .L_8)
.L_8:
        /*000c*/ 	.word	0x00000000
        /*0010*/ 	.short	0x0002
        /*0012*/ 	.short	0x0010
        /*0014*/ 	.byte	0x00, 0xf0, 0x11, 0x00


	//----- nvinfo : EIATTR_KPARAM_INFO
	.align		4
.L_9:
        /*0018*/ 	.byte	0x04, 0x17
        /*001a*/ 	.short	(.L_11 - .L_10)
.L_10:
        /*001c*/ 	.word	0x00000000
        /*0020*/ 	.short	0x0001
        /*0022*/ 	.short	0x0008
        /*0024*/ 	.byte	0x00, 0xf5, 0x21, 0x00


	//----- nvinfo : EIATTR_KPARAM_INFO
	.align		4
.L_11:
        /*0028*/ 	.byte	0x04, 0x17
        /*002a*/ 	.short	(.L_13 - .L_12)
.L_12:
        /*002c*/ 	.word	0x00000000
        /*0030*/ 	.short	0x0000
        /*0032*/ 	.short	0x0000
        /*0034*/ 	.byte	0x00, 0xf5, 0x21, 0x00


	//----- nvinfo : EIATTR_SPARSE_MMA_MASK
	.align		4
.L_13:
        /*0038*/ 	.byte	0x03, 0x50
        /*003a*/ 	.short	0x0000


	//----- nvinfo : EIATTR_MAXREG_COUNT
	.align		4
        /*003c*/ 	.byte	0x03, 0x1b
        /*003e*/ 	.short	0x00ff


	//----- nvinfo : EIATTR_MERCURY_ISA_VERSION
	.align		4
        /*0040*/ 	.byte	0x03, 0x5f
        /*0042*/ 	.short	0x0101


	//----- nvinfo : EIATTR_VRC_CTA_INIT_COUNT
	.align		4
        /*0044*/ 	.byte	0x02, 0x4a
	.zero		1
	.zero		1


	//----- nvinfo : EIATTR_EXIT_INSTR_OFFSETS
	.align		4
        /*0048*/ 	.byte	0x04, 0x1c
        /*004a*/ 	.short	(.L_15 - .L_14)


	//   ....[0]....
.L_14:
        /*004c*/ 	.word	0x00000070


	//   ....[1]....
        /*0050*/ 	.word	0x00000100


	//----- nvinfo : EIATTR_CBANK_PARAM_SIZE
	.align		4
.L_15:
        /*0054*/ 	.byte	0x03, 0x19
        /*0056*/ 	.short	0x0014


	//----- nvinfo : EIATTR_PARAM_CBANK
	.align		4
        /*0058*/ 	.byte	0x04, 0x0a
        /*005a*/ 	.short	(.L_17 - .L_16)
	.align		4
.L_16:
        /*005c*/ 	.word	index@(.nv.constant0._Z6squarePKfPfi)
        /*0060*/ 	.short	0x0380
        /*0062*/ 	.short	0x0014


	//----- nvinfo : EIATTR_SW_WAR
	.align		4
.L_17:
        /*0064*/ 	.byte	0x04, 0x36
        /*0066*/ 	.short	(.L_19 - .L_18)
.L_18:
        /*0068*/ 	.word	0x00000008
.L_19:


//--------------------- .nv.callgraph             --------------------------
	.section	.nv.callgraph,"",@"SHT_CUDA_CALLGRAPH"
	.align	4
	.sectionentsize	8
	.align		4
        /*0000*/ 	.word	0x00000000
	.align		4
        /*0004*/ 	.word	0xffffffff
	.align		4
        /*0008*/ 	.word	0x00000000
	.align		4
        /*000c*/ 	.word	0xfffffffe
	.align		4
        /*0010*/ 	.word	0x00000000
	.align		4
        /*0014*/ 	.word	0xfffffffd
	.align		4
        /*0018*/ 	.word	0x00000000
	.align		4
        /*001c*/ 	.word	0xfffffffc


//--------------------- .text._Z6squarePKfPfi     --------------------------
	.section	.text._Z6squarePKfPfi,"ax",@progbits
	.align	128
        .global         _Z6squarePKfPfi
        .type           _Z6squarePKfPfi,@function
        .size           _Z6squarePKfPfi,(.L_x_1 - _Z6squarePKfPfi)
        .other          _Z6squarePKfPfi,@"STO_CUDA_ENTRY STV_DEFAULT"
_Z6squarePKfPfi:
.text._Z6squarePKfPfi:
[----:B------:R-:W-:Y:S01]  /*0000*/  LDC R1, c[0x0][0x37c] ;  /* 0x0000df00ff017b82 */ /* 0x000fe20000000800 */
[----:B------:R-:W0:Y:S01]  /*0010*/  S2R R7, SR_CTAID.X ;  /* 0x0000000000077919 */ /* 0x000e220000002500 */
[----:B------:R-:W0:Y:S01]  /*0020*/  LDCU UR4, c[0x0][0x360] ;  /* 0x00006c00ff0477ac */ /* 0x000e220008000800 */
[----:B------:R-:W0:Y:S01]  /*0030*/  S2R R0, SR_TID.X ;  /* 0x0000000000007919 */ /* 0x000e220000002100 */
[----:B------:R-:W1:Y:S01]  /*0040*/  LDCU UR5, c[0x0][0x390] ;  /* 0x00007200ff0577ac */ /* 0x000e620008000800 */
[----:B0-----:R-:W-:-:S05]  /*0050*/  IMAD R7, R7, UR4, R0 ;  /* 0x0000000407077c24 */ /* 0x001fca000f8e0200 */
[----:B-1----:R-:W-:-:S13]  /*0060*/  ISETP.GE.AND P0, PT, R7, UR5, PT ;  /* 0x0000000507007c0c */ /* 0x002fda000bf06270 */
[----:B------:R-:W-:Y:S05]  /*0070*/  @P0 EXIT ;  /* 0x000000000000094d */ /* 0x000fea0003800000 */
[----:B------:R-:W0:Y:S01]  /*0080*/  LDC.64 R2, c[0x0][0x380] ;  /* 0x0000e000ff027b82 */ /* 0x000e220000000a00 */
[----:B------:R-:W1:Y:S07]  /*0090*/  LDCU.64 UR4, c[0x0][0x358] ;  /* 0x00006b00ff0477ac */ /* 0x000e6e0008000a00 */
[----:B------:R-:W2:Y:S01]  /*00a0*/  LDC.64 R4, c[0x0][0x388] ;  /* 0x0000e200ff047b82 */ /* 0x000ea20000000a00 */
[----:B0-----:R-:W-:-:S06]  /*00b0*/  IMAD.WIDE R2, R7, 0x4, R2 ;  /* 0x0000000407027825 */ /* 0x001fcc00078e0202 */
[----:B-1----:R-:W3:Y:S01]  /*00c0*/  LDG.E R2, desc[UR4][R2.64] ;  /* 0x0000000402027981 */ /* 0x002ee2000c1e1900 */
[----:B--2---:R-:W-:-:S04]  /*00d0*/  IMAD.WIDE R4, R7, 0x4, R4 ;  /* 0x0000000407047825 */ /* 0x004fc800078e0204 */
[----:B---3--:R-:W-:-:S05]  /*00e0*/  FMUL R7, R2, R2 ;  /* 0x0000000202077220 */ /* 0x008fca0000400000 */
[----:B------:R-:W-:Y:S01]  /*00f0*/  STG.E desc[UR4][R4.64], R7 ;  /* 0x0000000704007986 */ /* 0x000fe2000c101904 */
[----:B------:R-:W-:Y:S05]  /*0100*/  EXIT ;  /* 0x000000000000794d */ /* 0x000fea0003800000 */
.L_x_0:
[----:B------:R-:W-:-:S00]  /*0110*/  BRA `(.L_x_0) ;  /* 0xfffffffc00fc7947 */ /* 0x000fc0000383ffff */
[----:B------:R-:W-:-:S00]  /*0120*/  NOP ;  /* 0x0000000000007918 */ /* 0x000fc00000000000 */
        /* <DEDUP_REMOVED lines=13> */
.L_x_1:


//--------------------- .nv.shared.reserved.0     --------------------------
	.section	.nv.shared.reserved.0,"aw",@nobits
	.weak		__nv_reservedSMEM_offset_0_alias
	.size		__nv_reservedSMEM_offset_0_alias, 0, 64
	.other		__nv_reservedSMEM_offset_0_alias,@"STO_CUDA_RESERVED_SHARED STV_DEFAULT"
__nv_reservedSMEM_offset_0_alias:
	.zero		0
	.zero		64


//--------------------- .nv.constant0._Z6squarePKfPfi --------------------------
	.section	.nv.constant0._Z6squarePKfPfi,"a",@progbits
	.sectionflags	@""
	.align	4
.nv.constant0._Z6squarePKfPfi:
	.zero		916


//--------------------- SYMBOLS --------------------------

	.type		.nv.reservedSmem.offset0,@object
	.size		.nv.reservedSmem.offset0,0x4
